	.headerflags	@"EF_CUDA_TEXMODE_UNIFIED EF_CUDA_64BIT_ADDRESS EF_CUDA_ACCELERATORS EF_CUDA_SM90 EF_CUDA_VIRTUAL_SM(EF_CUDA_SM90)"
	.elftype	@"ET_EXEC"


//--------------------- .nv.info                  --------------------------
	.section	.nv.info,"",@"SHT_CUDA_INFO"
	.align	4


	//----- nvinfo : EIATTR_REGCOUNT
	.align		4
        /*0000*/ 	.byte	0x04, 0x2f
        /*0002*/ 	.short	(.L_3 - .L_2)
	.align		4
.L_2:
        /*0004*/ 	.word	index@(triton_poi_fused__native_batch_norm_legit_no_training_6)
        /*0008*/ 	.word	0x00000012


	//----- nvinfo : EIATTR_MIN_STACK_SIZE
	.align		4
.L_3:
        /*000c*/ 	.byte	0x04, 0x12
        /*000e*/ 	.short	(.L_5 - .L_4)
	.align		4
.L_4:
        /*0010*/ 	.word	index@(triton_poi_fused__native_batch_norm_legit_no_training_6)
        /*0014*/ 	.word	0x00000000


	//----- nvinfo : EIATTR_FRAME_SIZE
	.align		4
.L_5:
        /*0018*/ 	.byte	0x04, 0x11
        /*001a*/ 	.short	(.L_7 - .L_6)
	.align		4
.L_6:
        /*001c*/ 	.word	index@(triton_poi_fused__native_batch_norm_legit_no_training_6)
        /*0020*/ 	.word	0x00000000


	//----- nvinfo : EIATTR_MIN_STACK_SIZE
	.align		4
.L_7:
        /*0024*/ 	.byte	0x04, 0x12
        /*0026*/ 	.short	(.L_9 - .L_8)
	.align		4
.L_8:
        /*0028*/ 	.word	index@(triton_poi_fused__native_batch_norm_legit_no_training_6)
        /*002c*/ 	.word	0x00000000
.L_9:


//--------------------- .nv.info.triton_poi_fused__native_batch_norm_legit_no_training_6 --------------------------
	.section	.nv.info.triton_poi_fused__native_batch_norm_legit_no_training_6,"",@"SHT_CUDA_INFO"
	.sectionflags	@""
	.align	4


	//----- nvinfo : EIATTR_CUDA_API_VERSION
	.align		4
        /*0000*/ 	.byte	0x04, 0x37
        /*0002*/ 	.short	(.L_11 - .L_10)
.L_10:
        /*0004*/ 	.word	0x0000007c


	//----- nvinfo : EIATTR_KPARAM_INFO
	.align		4
.L_11:
        /*0008*/ 	.byte	0x04, 0x17
        /*000a*/ 	.short	(.L_13 - .L_12)
.L_12:
        /*000c*/ 	.word	0x00000000
        /*0010*/ 	.short	0x0006
        /*0012*/ 	.short	0x0030
        /*0014*/ 	.byte	0x00, 0xf0, 0x11, 0x00


	//----- nvinfo : EIATTR_KPARAM_INFO
	.align		4
.L_13:
        /*0018*/ 	.byte	0x04, 0x17
        /*001a*/ 	.short	(.L_15 - .L_14)
.L_14:
        /*001c*/ 	.word	0x00000000
        /*0020*/ 	.short	0x0005
        /*0022*/ 	.short	0x0028
        /*0024*/ 	.byte	0x00, 0xf4, 0x21, 0x00


	//----- nvinfo : EIATTR_KPARAM_INFO
	.align		4
.L_15:
        /*0028*/ 	.byte	0x04, 0x17
        /*002a*/ 	.short	(.L_17 - .L_16)
.L_16:
        /*002c*/ 	.word	0x00000000
        /*0030*/ 	.short	0x0004
        /*0032*/ 	.short	0x0020
        /*0034*/ 	.byte	0x00, 0xf4, 0x21, 0x00


	//----- nvinfo : EIATTR_KPARAM_INFO
	.align		4
.L_17:
        /*0038*/ 	.byte	0x04, 0x17
        /*003a*/ 	.short	(.L_19 - .L_18)
.L_18:
        /*003c*/ 	.word	0x00000000
        /*0040*/ 	.short	0x0003
        /*0042*/ 	.short	0x0018
        /*0044*/ 	.byte	0x00, 0xf4, 0x21, 0x00


	//----- nvinfo : EIATTR_KPARAM_INFO
	.align		4
.L_19:
        /*0048*/ 	.byte	0x04, 0x17
        /*004a*/ 	.short	(.L_21 - .L_20)
.L_20:
        /*004c*/ 	.word	0x00000000
        /*0050*/ 	.short	0x0002
        /*0052*/ 	.short	0x0010
        /*0054*/ 	.byte	0x00, 0xf4, 0x21, 0x00


	//----- nvinfo : EIATTR_KPARAM_INFO
	.align		4
.L_21:
        /*0058*/ 	.byte	0x04, 0x17
        /*005a*/ 	.short	(.L_23 - .L_22)
.L_22:
        /*005c*/ 	.word	0x00000000
        /*0060*/ 	.short	0x0001
        /*0062*/ 	.short	0x0008
        /*0064*/ 	.byte	0x00, 0xf4, 0x21, 0x00


	//----- nvinfo : EIATTR_KPARAM_INFO
	.align		4
.L_23:
        /*0068*/ 	.byte	0x04, 0x17
        /*006a*/ 	.short	(.L_25 - .L_24)
.L_24:
        /*006c*/ 	.word	0x00000000
        /*0070*/ 	.short	0x0000
        /*0072*/ 	.short	0x0000
        /*0074*/ 	.byte	0x00, 0xf4, 0x21, 0x00


	//----- nvinfo : EIATTR_SPARSE_MMA_MASK
	.align		4
.L_25:
        /*0078*/ 	.byte	0x03, 0x50
        /*007a*/ 	.short	0x0000


	//----- nvinfo : EIATTR_MAXREG_COUNT
	.align		4
        /*007c*/ 	.byte	0x03, 0x1b
        /*007e*/ 	.short	0x00ff


	//----- nvinfo : EIATTR_EXIT_INSTR_OFFSETS
	.align		4
        /*0080*/ 	.byte	0x04, 0x1c
        /*0082*/ 	.short	(.L_27 - .L_26)


	//   ....[0]....
.L_26:
        /*0084*/ 	.word	0x00000380


	//----- nvinfo : EIATTR_REQNTID
	.align		4
.L_27:
        /*0088*/ 	.byte	0x04, 0x10
        /*008a*/ 	.short	(.L_29 - .L_28)
.L_28:
        /*008c*/ 	.word	0x00000100
        /*0090*/ 	.word	0x00000001
        /*0094*/ 	.word	0x00000001


	//----- nvinfo : EIATTR_CBANK_PARAM_SIZE
	.align		4
.L_29:
        /*0098*/ 	.byte	0x03, 0x19
        /*009a*/ 	.short	0x0034


	//----- nvinfo : EIATTR_PARAM_CBANK
	.align		4
        /*009c*/ 	.byte	0x04, 0x0a
        /*009e*/ 	.short	(.L_31 - .L_30)
	.align		4
.L_30:
        /*00a0*/ 	.word	index@(.nv.constant0.triton_poi_fused__native_batch_norm_legit_no_training_6)
        /*00a4*/ 	.short	0x0210
        /*00a6*/ 	.short	0x0034


	//----- nvinfo : EIATTR_SW_WAR
	.align		4
.L_31:
        /*00a8*/ 	.byte	0x04, 0x36
        /*00aa*/ 	.short	(.L_33 - .L_32)
.L_32:
        /*00ac*/ 	.word	0x00000008
.L_33:


//--------------------- .nv.callgraph             --------------------------
	.section	.nv.callgraph,"",@"SHT_CUDA_CALLGRAPH"
	.align	4
	.sectionentsize	8
	.align		4
        /*0000*/ 	.word	0x00000000
	.align		4
        /*0004*/ 	.word	0xffffffff
	.align		4
        /*0008*/ 	.word	0x00000000
	.align		4
        /*000c*/ 	.word	0xfffffffe
	.align		4
        /*0010*/ 	.word	0x00000000
	.align		4
        /*0014*/ 	.word	0xfffffffd
	.align		4
        /*0018*/ 	.word	0x00000000
	.align		4
        /*001c*/ 	.word	0xfffffffc


//--------------------- .nv.constant4             --------------------------
	.section	.nv.constant4,"a",@progbits
	.align	8
	.align		8
.nv.constant4:
        /*0000*/ 	.dword	_$_str
	.align		8
        /*0008*/ 	.dword	_$_str_$_2


//--------------------- .text.triton_poi_fused__native_batch_norm_legit_no_training_6 --------------------------
	.section	.text.triton_poi_fused__native_batch_norm_legit_no_training_6,"ax",@progbits
	.align	128
        .global         triton_poi_fused__native_batch_norm_legit_no_training_6
        .type           triton_poi_fused__native_batch_norm_legit_no_training_6,@function
        .size           triton_poi_fused__native_batch_norm_legit_no_training_6,(.L_x_1 - triton_poi_fused__native_batch_norm_legit_no_training_6)
        .other          triton_poi_fused__native_batch_norm_legit_no_training_6,@"STO_CUDA_ENTRY STV_DEFAULT"
triton_poi_fused__native_batch_norm_legit_no_training_6:
.text.triton_poi_fused__native_batch_norm_legit_no_training_6:
[----:B------:R-:W-:Y:S01]  /*0000*/  LDC R1, c[0x0][0x28] ;  /* 0x00000a00ff017b82 */ /* 0x000fe20000000800 */
[----:B------:R-:W1:Y:S07]  /*0010*/  S2R R0, SR_TID.X ;  /* 0x0000000000007919 */ /* 0x000e6e0000002100 */
[----:B------:R-:W2:Y:S01]  /*0020*/  LDC.64 R2, c[0x0][0x220] ;  /* 0x00008800ff027b82 */ /* 0x000ea20000000a00 */
[----:B------:R-:W-:Y:S01]  /*0030*/  ULDC.64 UR4, c[0x0][0x208] ;  /* 0x0000820000047ab9 */ /* 0x000fe20000000a00 */
[----:B------:R-:W3:Y:S06]  /*0040*/  S2R R5, SR_CTAID.X ;  /* 0x0000000000057919 */ /* 0x000eec0000002500 */
[----:B------:R-:W4:Y:S08]  /*0050*/  LDC.64 R6, c[0x0][0x218] ;  /* 0x00008600ff067b82 */ /* 0x000f300000000a00 */
[----:B------:R-:W5:Y:S08]  /*0060*/  LDC.64 R8, c[0x0][0x228] ;  /* 0x00008a00ff087b82 */ /* 0x000f700000000a00 */
[----:B------:R-:W5:Y:S01]  /*0070*/  LDC.64 R10, c[0x0][0x230] ;  /* 0x00008c00ff0a7b82 */ /* 0x000f620000000a00 */
[----:B-1----:R-:W-:-:S04]  /*0080*/  SHF.L.U32 R0, R0, 0x1, RZ ;  /* 0x0000000100007819 */ /* 0x002fc800000006ff */
[----:B------:R-:W-:-:S04]  /*0090*/  LOP3.LUT R0, R0, 0x1fe, RZ, 0xc0, !PT ;  /* 0x000001fe00007812 */ /* 0x000fc800078ec0ff */
[----:B---3--:R-:W-:-:S05]  /*00a0*/  LEA R0, R5, R0, 0x9 ;  /* 0x0000000005007211 */ /* 0x008fca00078e48ff */
[----:B------:R-:W-:-:S05]  /*00b0*/  IMAD.HI R4, R0, 0x2aaaaaab, RZ ;  /* 0x2aaaaaab00047827 */ /* 0x000fca00078e02ff */
[----:B------:R-:W-:-:S04]  /*00c0*/  SHF.R.U32.HI R5, RZ, 0x1f, R4 ;  /* 0x0000001fff057819 */ /* 0x000fc80000011604 */
[----:B------:R-:W-:-:S05]  /*00d0*/  LEA.HI R5, R4, R5, RZ, 0x1e ;  /* 0x0000000504057211 */ /* 0x000fca00078ff0ff */
[----:B------:R-:W-:Y:S02]  /*00e0*/  IMAD R13, R5, -0x18, R0 ;  /* 0xffffffe8050d7824 */ /* 0x000fe400078e0200 */
[----:B------:R-:W1:Y:S02]  /*00f0*/  LDC.64 R4, c[0x0][0x210] ;  /* 0x00008400ff047b82 */ /* 0x000e640000000a00 */
[----:B--2---:R-:W-:-:S06]  /*0100*/  IMAD.WIDE R2, R13, 0x4, R2 ;  /* 0x000000040d027825 */ /* 0x004fcc00078e0202 */
[----:B------:R-:W2:Y:S01]  /*0110*/  LDG.E.EL.64 R2, desc[UR4][R2.64] ;  /* 0x0000000402027981 */ /* 0x000ea2000c2e1b00 */
[----:B----4-:R-:W-:-:S06]  /*0120*/  IMAD.WIDE R6, R13, 0x4, R6 ;  /* 0x000000040d067825 */ /* 0x010fcc00078e0206 */
[----:B------:R-:W3:Y:S01]  /*0130*/  LDG.E.EL.64 R6, desc[UR4][R6.64] ;  /* 0x0000000406067981 */ /* 0x000ee2000c2e1b00 */
[----:B-1----:R-:W-:-:S06]  /*0140*/  IMAD.WIDE R4, R0, 0x4, R4 ;  /* 0x0000000400047825 */ /* 0x002fcc00078e0204 */
[----:B------:R-:W3:Y:S01]  /*0150*/  LDG.E.64 R4, desc[UR4][R4.64] ;  /* 0x0000000404047981 */ /* 0x000ee2000c1e1b00 */
[----:B-----5:R-:W-:-:S04]  /*0160*/  IMAD.WIDE R8, R13, 0x4, R8 ;  /* 0x000000040d087825 */ /* 0x020fc800078e0208 */
[----:B0-----:R-:W-:Y:S02]  /*0170*/  IMAD.WIDE R10, R13, 0x4, R10 ;  /* 0x000000040d0a7825 */ /* 0x001fe400078e020a */
[----:B------:R-:W4:Y:S04]  /*0180*/  LDG.E.EL.64 R8, desc[UR4][R8.64] ;  /* 0x0000000408087981 */ /* 0x000f28000c2e1b00 */
[----:B------:R-:W4:Y:S01]  /*0190*/  LDG.E.EL.64 R10, desc[UR4][R10.64] ;  /* 0x000000040a0a7981 */ /* 0x000f22000c2e1b00 */
[----:B------:R-:W-:Y:S01]  /*01a0*/  HFMA2.MMA R15, -RZ, RZ, 1.625, 0 ;  /* 0x3e800000ff0f7435 */ /* 0x000fe200000001ff */
[----:B--2---:R-:W-:Y:S01]  /*01b0*/  FADD R2, R2, 9.9999997473787516356e-06 ;  /* 0x3727c5ac02027421 */ /* 0x004fe20000000000 */
[----:B------:R-:W-:-:S03]  /*01c0*/  FADD R12, R3, 9.9999997473787516356e-06 ;  /* 0x3727c5ac030c7421 */ /* 0x000fc60000000000 */
[----:B------:R0:W1:Y:S08]  /*01d0*/  MUFU.SQRT R13, R2 ;  /* 0x00000002000d7308 */ /* 0x0000700000002000 */
[----:B------:R-:W2:Y:S01]  /*01e0*/  MUFU.SQRT R14, R12 ;  /* 0x0000000c000e7308 */ /* 0x000ea20000002000 */
[----:B0-----:R-:W0:Y:S01]  /*01f0*/  LDC.64 R2, c[0x0][0x238] ;  /* 0x00008e00ff027b82 */ /* 0x001e220000000a00 */
[----:B-1----:R-:W-:-:S02]  /*0200*/  FSETP.GT.AND P0, PT, R13, 8.50705917302346158658e+37, PT ;  /* 0x7e8000000d00780b */ /* 0x002fc40003f04000 */
[----:B------:R-:W-:Y:S02]  /*0210*/  FSETP.GEU.AND P2, PT, R13, 1.175494350822287508e-38, PT ;  /* 0x008000000d00780b */ /* 0x000fe40003f4e000 */
[C---:B--2---:R-:W-:Y:S02]  /*0220*/  FSETP.GT.AND P1, PT, R14.reuse, 8.50705917302346158658e+37, PT ;  /* 0x7e8000000e00780b */ /* 0x044fe40003f24000 */
[----:B------:R-:W-:-:S07]  /*0230*/  FSETP.GEU.AND P3, PT, R14, 1.175494350822287508e-38, PT ;  /* 0x008000000e00780b */ /* 0x000fce0003f6e000 */
[----:B------:R-:W-:-:S04]  /*0240*/  @P0 FMUL R13, R13, 0.25 ;  /* 0x3e8000000d0d0820 */ /* 0x000fc80000400000 */
[----:B------:R-:W-:Y:S01]  /*0250*/  @!P2 FMUL R13, R13, 16777216 ;  /* 0x4b8000000d0da820 */ /* 0x000fe20000400000 */
[----:B------:R-:W-:-:S04]  /*0260*/  @P1 FMUL R14, R14, 0.25 ;  /* 0x3e8000000e0e1820 */ /* 0x000fc80000400000 */
[----:B------:R-:W-:Y:S01]  /*0270*/  @!P3 FMUL R14, R14, 16777216 ;  /* 0x4b8000000e0eb820 */ /* 0x000fe20000400000 */
[----:B------:R-:W1:Y:S01]  /*0280*/  MUFU.RCP R13, R13 ;  /* 0x0000000d000d7308 */ /* 0x000e620000001000 */
[----:B------:R-:W-:-:S07]  /*0290*/  FSEL R12, R15, 1, P0 ;  /* 0x3f8000000f0c7808 */ /* 0x000fce0000000000 */
[----:B------:R-:W2:Y:S01]  /*02a0*/  MUFU.RCP R14, R14 ;  /* 0x0000000e000e7308 */ /* 0x000ea20000001000 */
[----:B------:R-:W-:Y:S01]  /*02b0*/  FSEL R15, R15, 1, P1 ;  /* 0x3f8000000f0f7808 */ /* 0x000fe20000800000 */
[----:B------:R-:W-:Y:S01]  /*02c0*/  @!P2 FMUL R12, R12, 16777216 ;  /* 0x4b8000000c0ca820 */ /* 0x000fe20000400000 */
[----:B---3--:R-:W-:-:S03]  /*02d0*/  FADD R4, R4, -R6 ;  /* 0x8000000604047221 */ /* 0x008fc60000000000 */
[----:B------:R-:W-:Y:S01]  /*02e0*/  @!P3 FMUL R15, R15, 16777216 ;  /* 0x4b8000000f0fb820 */ /* 0x000fe20000400000 */
[----:B------:R-:W-:Y:S01]  /*02f0*/  FADD R5, R5, -R7 ;  /* 0x8000000705057221 */ /* 0x000fe20000000000 */
[----:B-1----:R-:W-:Y:S02]  /*0300*/  FMUL R13, R13, R12 ;  /* 0x0000000c0d0d7220 */ /* 0x002fe40000400000 */
[----:B--2---:R-:W-:Y:S02]  /*0310*/  FMUL R6, R14, R15 ;  /* 0x0000000f0e067220 */ /* 0x004fe40000400000 */
[----:B------:R-:W-:Y:S02]  /*0320*/  FMUL R13, R4, R13 ;  /* 0x0000000d040d7220 */ /* 0x000fe40000400000 */
[----:B------:R-:W-:Y:S01]  /*0330*/  FMUL R6, R5, R6 ;  /* 0x0000000605067220 */ /* 0x000fe20000400000 */
[----:B0-----:R-:W-:-:S04]  /*0340*/  IMAD.WIDE R2, R0, 0x4, R2 ;  /* 0x0000000400027825 */ /* 0x001fc800078e0202 */
[----:B----4-:R-:W-:Y:S01]  /*0350*/  FFMA R8, R8, R13, R10 ;  /* 0x0000000d08087223 */ /* 0x010fe2000000000a */
[----:B------:R-:W-:-:S05]  /*0360*/  FFMA R9, R9, R6, R11 ;  /* 0x0000000609097223 */ /* 0x000fca000000000b */
[----:B------:R-:W-:Y:S01]  /*0370*/  STG.E.64 desc[UR4][R2.64], R8 ;  /* 0x0000000802007986 */ /* 0x000fe2000c101b04 */
[----:B------:R-:W-:Y:S05]  /*0380*/  EXIT ;  /* 0x000000000000794d */ /* 0x000fea0003800000 */
.L_x_0:
[----:B------:R-:W-:-:S00]  /*0390*/  BRA `(.L_x_0) ;  /* 0xfffffffc00fc7947 */ /* 0x000fc0000383ffff */
[----:B------:R-:W-:-:S00]  /*03a0*/  NOP ;  /* 0x0000000000007918 */ /* 0x000fc00000000000 */
        /* <DEDUP_REMOVED lines=13> */
.L_x_1:


//--------------------- .nv.global.init           --------------------------
	.section	.nv.global.init,"aw",@progbits
.nv.global.init:
	.type		_$_str,@object
	.size		_$_str,(_$_str_$_2 - _$_str)
_$_str:
        /*0000*/ 	.byte	0x5f, 0x5f, 0x43, 0x55, 0x44, 0x41, 0x5f, 0x46, 0x54, 0x5a, 0x00
	.type		_$_str_$_2,@object
	.size		_$_str_$_2,(.L_1 - _$_str_$_2)
_$_str_$_2:
        /*000b*/ 	.byte	0x5f, 0x5f, 0x43, 0x55, 0x44, 0x41, 0x5f, 0x50, 0x52, 0x45, 0x43, 0x5f, 0x53, 0x51, 0x52, 0x54
        /*001b*/ 	.byte	0x00
.L_1:


//--------------------- .nv.constant0.triton_poi_fused__native_batch_norm_legit_no_training_6 --------------------------
	.section	.nv.constant0.triton_poi_fused__native_batch_norm_legit_no_training_6,"a",@progbits
	.sectionflags	@""
	.align	4
.nv.constant0.triton_poi_fused__native_batch_norm_legit_no_training_6:
	.zero		580
